//
// Generated by NVIDIA NVVM Compiler
//
// Compiler Build ID: CL-36424714
// Cuda compilation tools, release 13.0, V13.0.88
// Based on NVVM 20.0.0
//

.version 9.0
.target sm_100
.address_size 64

	// .globl	_Z4heatPfS_iii
// _ZZ4heatPfS_iiiE8sh_in_c0 has been demoted
// _ZZ4heatPfS_iiiE9sh_out_m1 has been demoted

.visible .entry _Z4heatPfS_iii(
	.param .u64 .ptr .align 1 _Z4heatPfS_iii_param_0,
	.param .u64 .ptr .align 1 _Z4heatPfS_iii_param_1,
	.param .u32 _Z4heatPfS_iii_param_2,
	.param .u32 _Z4heatPfS_iii_param_3,
	.param .u32 _Z4heatPfS_iii_param_4
)
{
	.reg .pred 	%p<38>;
	.reg .b32 	%r<92>;
	.reg .b32 	%f<147>;
	.reg .b64 	%rd<21>;
	// demoted variable
	.shared .align 4 .b8 _ZZ4heatPfS_iiiE8sh_in_c0[4096];
	// demoted variable
	.shared .align 4 .b8 _ZZ4heatPfS_iiiE9sh_out_m1[4096];
	ld.param.u64 	%rd3, [_Z4heatPfS_iii_param_0];
	ld.param.u64 	%rd4, [_Z4heatPfS_iii_param_1];
	ld.param.u32 	%r36, [_Z4heatPfS_iii_param_2];
	ld.param.u32 	%r37, [_Z4heatPfS_iii_param_3];
	ld.param.u32 	%r38, [_Z4heatPfS_iii_param_4];
	cvta.to.global.u64 	%rd1, %rd4;
	cvta.to.global.u64 	%rd2, %rd3;
	mov.u32 	%r39, %ntid.x;
	mov.u32 	%r40, %ctaid.x;
	add.s32 	%r41, %r39, -4;
	mul.lo.s32 	%r1, %r41, %r40;
	max.s32 	%r2, %r1, 0;
	mov.u32 	%r42, %tid.x;
	add.s32 	%r3, %r2, %r42;
	mov.u32 	%r43, %ntid.y;
	mov.u32 	%r44, %ctaid.y;
	add.s32 	%r45, %r43, -4;
	mul.lo.s32 	%r4, %r45, %r44;
	max.s32 	%r5, %r4, 0;
	mov.u32 	%r6, %tid.y;
	add.s32 	%r7, %r5, %r6;
	add.s32 	%r8, %r4, %r43;
	min.s32 	%r9, %r8, %r37;
	setp.lt.s32 	%p4, %r7, %r9;
	add.s32 	%r10, %r1, %r39;
	min.s32 	%r11, %r10, %r38;
	setp.lt.s32 	%p5, %r3, %r11;
	and.pred  	%p1, %p4, %p5;
	sub.s32 	%r12, %r7, %r4;
	shl.b32 	%r46, %r12, 7;
	mov.u32 	%r47, _ZZ4heatPfS_iiiE8sh_in_c0;
	add.s32 	%r48, %r47, %r46;
	sub.s32 	%r13, %r3, %r1;
	shl.b32 	%r49, %r13, 2;
	add.s32 	%r14, %r48, %r49;
	mov.f32 	%f135, 0f00000000;
	not.pred 	%p6, %p1;
	@%p6 bra 	$L__BB0_2;
	mad.lo.s32 	%r50, %r38, %r7, %r3;
	mul.wide.s32 	%rd5, %r50, 4;
	add.s64 	%rd6, %rd2, %rd5;
	ld.global.nc.f32 	%f135, [%rd6];
	mul.lo.s32 	%r51, %r38, %r37;
	mul.wide.s32 	%rd7, %r51, 4;
	add.s64 	%rd8, %rd6, %rd7;
	ld.global.nc.f32 	%f32, [%rd8];
	st.shared.f32 	[%r14], %f32;
$L__BB0_2:
	setp.lt.s32 	%p7, %r36, 3;
	@%p7 bra 	$L__BB0_33;
	setp.ne.s32 	%p8, %r6, 0;
	add.s32 	%r53, %r9, -2;
	setp.le.s32 	%p9, %r7, %r53;
	and.pred  	%p10, %p8, %p9;
	add.s32 	%r54, %r2, 1;
	setp.ge.s32 	%p11, %r3, %r54;
	and.pred  	%p12, %p11, %p10;
	add.s32 	%r55, %r11, -2;
	setp.le.s32 	%p13, %r3, %r55;
	and.pred  	%p2, %p13, %p12;
	max.s32 	%r56, %r4, -1;
	add.s32 	%r57, %r56, 2;
	setp.ge.u32 	%p14, %r7, %r57;
	setp.gt.s32 	%p15, %r8, %r37;
	add.s32 	%r58, %r8, -3;
	add.s32 	%r59, %r37, -2;
	selp.b32 	%r60, %r59, %r58, %p15;
	setp.le.s32 	%p16, %r7, %r60;
	and.pred  	%p17, %p14, %p16;
	max.s32 	%r61, %r1, -1;
	add.s32 	%r62, %r61, 2;
	setp.ge.s32 	%p18, %r3, %r62;
	and.pred  	%p19, %p18, %p17;
	setp.gt.s32 	%p20, %r10, %r38;
	add.s32 	%r63, %r10, -3;
	add.s32 	%r64, %r38, -2;
	selp.b32 	%r65, %r64, %r63, %p20;
	setp.le.s32 	%p21, %r3, %r65;
	and.pred  	%p3, %p21, %p19;
	mov.u32 	%r67, _ZZ4heatPfS_iiiE9sh_out_m1;
	add.s32 	%r68, %r67, %r46;
	add.s32 	%r15, %r68, %r49;
	setp.eq.s32 	%p22, %r36, 3;
	mov.f32 	%f134, 0f00000000;
	mov.b32 	%r91, 1;
	mov.f32 	%f136, %f134;
	mov.f32 	%f133, %f134;
	@%p22 bra 	$L__BB0_23;
	and.b32  	%r71, %r36, 2147483646;
	neg.s32 	%r90, %r71;
	mad.lo.s32 	%r89, %r38, %r7, %r3;
	mul.lo.s32 	%r72, %r38, %r37;
	shl.b32 	%r18, %r72, 1;
	add.s32 	%r73, %r6, %r37;
	add.s32 	%r74, %r73, %r5;
	mad.lo.s32 	%r87, %r38, %r74, %r3;
	mad.lo.s32 	%r75, %r37, 3, %r7;
	mad.lo.s32 	%r86, %r38, %r75, %r3;
	shl.b32 	%r76, %r37, 1;
	add.s32 	%r77, %r7, %r76;
	mad.lo.s32 	%r85, %r38, %r77, %r3;
	mov.f32 	%f134, 0f00000000;
	mov.b32 	%r88, 2;
	not.pred 	%p24, %p2;
$L__BB0_5:
	@%p6 bra 	$L__BB0_7;
	mul.wide.s32 	%rd9, %r85, 4;
	add.s64 	%rd10, %rd2, %rd9;
	ld.global.nc.f32 	%f133, [%rd10];
$L__BB0_7:
	bar.sync 	0;
	@%p24 bra 	$L__BB0_9;
	ld.shared.f32 	%f35, [%r14];
	add.f32 	%f36, %f35, %f35;
	sub.f32 	%f37, %f133, %f36;
	add.f32 	%f38, %f135, %f37;
	ld.shared.f32 	%f39, [%r14+128];
	sub.f32 	%f40, %f39, %f36;
	ld.shared.f32 	%f41, [%r14+-128];
	add.f32 	%f42, %f41, %f40;
	mul.f32 	%f43, %f42, 0f3E000000;
	fma.rn.f32 	%f44, %f38, 0f3E000000, %f43;
	ld.shared.f32 	%f45, [%r14+4];
	sub.f32 	%f46, %f45, %f36;
	ld.shared.f32 	%f47, [%r14+-4];
	add.f32 	%f48, %f47, %f46;
	fma.rn.f32 	%f49, %f48, 0f3E000000, %f44;
	add.f32 	%f134, %f35, %f49;
$L__BB0_9:
	not.pred 	%p25, %p3;
	@%p25 bra 	$L__BB0_11;
	ld.shared.f32 	%f50, [%r15];
	add.f32 	%f51, %f50, %f50;
	sub.f32 	%f52, %f134, %f51;
	add.f32 	%f53, %f136, %f52;
	ld.shared.f32 	%f54, [%r15+128];
	sub.f32 	%f55, %f54, %f51;
	ld.shared.f32 	%f56, [%r15+-128];
	add.f32 	%f57, %f56, %f55;
	mul.f32 	%f58, %f57, 0f3E000000;
	fma.rn.f32 	%f59, %f53, 0f3E000000, %f58;
	ld.shared.f32 	%f60, [%r15+4];
	sub.f32 	%f61, %f60, %f51;
	ld.shared.f32 	%f62, [%r15+-4];
	add.f32 	%f63, %f62, %f61;
	fma.rn.f32 	%f64, %f63, 0f3E000000, %f59;
	add.f32 	%f65, %f50, %f64;
	mul.wide.s32 	%rd11, %r89, 4;
	add.s64 	%rd12, %rd1, %rd11;
	st.global.f32 	[%rd12], %f65;
$L__BB0_11:
	bar.sync 	0;
	@%p6 bra 	$L__BB0_13;
	ld.shared.f32 	%f135, [%r14];
	st.shared.f32 	[%r14], %f133;
	ld.shared.f32 	%f136, [%r15];
	st.shared.f32 	[%r15], %f134;
$L__BB0_13:
	bar.sync 	0;
	@%p6 bra 	$L__BB0_15;
	mul.wide.s32 	%rd13, %r86, 4;
	add.s64 	%rd14, %rd2, %rd13;
	ld.global.nc.f32 	%f133, [%rd14];
$L__BB0_15:
	bar.sync 	0;
	@%p24 bra 	$L__BB0_17;
	ld.shared.f32 	%f66, [%r14];
	add.f32 	%f67, %f66, %f66;
	sub.f32 	%f68, %f133, %f67;
	add.f32 	%f69, %f135, %f68;
	ld.shared.f32 	%f70, [%r14+128];
	sub.f32 	%f71, %f70, %f67;
	ld.shared.f32 	%f72, [%r14+-128];
	add.f32 	%f73, %f72, %f71;
	mul.f32 	%f74, %f73, 0f3E000000;
	fma.rn.f32 	%f75, %f69, 0f3E000000, %f74;
	ld.shared.f32 	%f76, [%r14+4];
	sub.f32 	%f77, %f76, %f67;
	ld.shared.f32 	%f78, [%r14+-4];
	add.f32 	%f79, %f78, %f77;
	fma.rn.f32 	%f80, %f79, 0f3E000000, %f75;
	add.f32 	%f134, %f66, %f80;
$L__BB0_17:
	@%p25 bra 	$L__BB0_19;
	ld.shared.f32 	%f81, [%r15];
	add.f32 	%f82, %f81, %f81;
	sub.f32 	%f83, %f134, %f82;
	add.f32 	%f84, %f136, %f83;
	ld.shared.f32 	%f85, [%r15+128];
	sub.f32 	%f86, %f85, %f82;
	ld.shared.f32 	%f87, [%r15+-128];
	add.f32 	%f88, %f87, %f86;
	mul.f32 	%f89, %f88, 0f3E000000;
	fma.rn.f32 	%f90, %f84, 0f3E000000, %f89;
	ld.shared.f32 	%f91, [%r15+4];
	sub.f32 	%f92, %f91, %f82;
	ld.shared.f32 	%f93, [%r15+-4];
	add.f32 	%f94, %f93, %f92;
	fma.rn.f32 	%f95, %f94, 0f3E000000, %f90;
	add.f32 	%f96, %f81, %f95;
	mul.wide.s32 	%rd15, %r87, 4;
	add.s64 	%rd16, %rd1, %rd15;
	st.global.f32 	[%rd16], %f96;
$L__BB0_19:
	bar.sync 	0;
	@%p6 bra 	$L__BB0_21;
	ld.shared.f32 	%f135, [%r14];
	st.shared.f32 	[%r14], %f133;
	ld.shared.f32 	%f136, [%r15];
	st.shared.f32 	[%r15], %f134;
$L__BB0_21:
	bar.sync 	0;
	add.s32 	%r90, %r90, 2;
	add.s32 	%r89, %r89, %r18;
	add.s32 	%r88, %r88, 2;
	add.s32 	%r87, %r87, %r18;
	add.s32 	%r86, %r86, %r18;
	add.s32 	%r85, %r85, %r18;
	setp.ne.s32 	%p31, %r90, -2;
	@%p31 bra 	$L__BB0_5;
	add.s32 	%r91, %r88, -1;
$L__BB0_23:
	and.b32  	%r78, %r36, 1;
	setp.eq.b32 	%p32, %r78, 1;
	not.pred 	%p33, %p32;
	@%p33 bra 	$L__BB0_33;
	@%p6 bra 	$L__BB0_26;
	mad.lo.s32 	%r79, %r37, %r91, %r37;
	add.s32 	%r80, %r79, %r7;
	mad.lo.s32 	%r81, %r80, %r38, %r3;
	mul.wide.s32 	%rd17, %r81, 4;
	add.s64 	%rd18, %rd2, %rd17;
	ld.global.nc.f32 	%f133, [%rd18];
$L__BB0_26:
	bar.sync 	0;
	not.pred 	%p35, %p2;
	@%p35 bra 	$L__BB0_28;
	ld.shared.f32 	%f97, [%r14];
	add.f32 	%f98, %f97, %f97;
	sub.f32 	%f99, %f133, %f98;
	add.f32 	%f100, %f135, %f99;
	ld.shared.f32 	%f101, [%r14+128];
	sub.f32 	%f102, %f101, %f98;
	ld.shared.f32 	%f103, [%r14+-128];
	add.f32 	%f104, %f103, %f102;
	mul.f32 	%f105, %f104, 0f3E000000;
	fma.rn.f32 	%f106, %f100, 0f3E000000, %f105;
	ld.shared.f32 	%f107, [%r14+4];
	sub.f32 	%f108, %f107, %f98;
	ld.shared.f32 	%f109, [%r14+-4];
	add.f32 	%f110, %f109, %f108;
	fma.rn.f32 	%f111, %f110, 0f3E000000, %f106;
	add.f32 	%f134, %f97, %f111;
$L__BB0_28:
	not.pred 	%p36, %p3;
	@%p36 bra 	$L__BB0_30;
	ld.shared.f32 	%f112, [%r15];
	add.f32 	%f113, %f112, %f112;
	sub.f32 	%f114, %f134, %f113;
	add.f32 	%f115, %f136, %f114;
	ld.shared.f32 	%f116, [%r15+128];
	sub.f32 	%f117, %f116, %f113;
	ld.shared.f32 	%f118, [%r15+-128];
	add.f32 	%f119, %f118, %f117;
	mul.f32 	%f120, %f119, 0f3E000000;
	fma.rn.f32 	%f121, %f115, 0f3E000000, %f120;
	ld.shared.f32 	%f122, [%r15+4];
	sub.f32 	%f123, %f122, %f113;
	ld.shared.f32 	%f124, [%r15+-4];
	add.f32 	%f125, %f124, %f123;
	fma.rn.f32 	%f126, %f125, 0f3E000000, %f121;
	add.f32 	%f127, %f112, %f126;
	add.s32 	%r82, %r91, -1;
	mad.lo.s32 	%r83, %r82, %r37, %r7;
	mad.lo.s32 	%r84, %r83, %r38, %r3;
	mul.wide.s32 	%rd19, %r84, 4;
	add.s64 	%rd20, %rd1, %rd19;
	st.global.f32 	[%rd20], %f127;
$L__BB0_30:
	bar.sync 	0;
	@%p6 bra 	$L__BB0_32;
	st.shared.f32 	[%r14], %f133;
	st.shared.f32 	[%r15], %f134;
$L__BB0_32:
	bar.sync 	0;
$L__BB0_33:
	ret;

}


// ===== COMPILED SASS (sm_100) =====

	.target	sm_100

	.elftype	@"ET_EXEC"


//--------------------- .note.nv.tkinfo           --------------------------
	.section	.note.nv.tkinfo,"",@"SHT_NOTE"
	.sectionflags	@"SHF_NOTE_NV_TKINFO"
	.tkinfo
        /*0018*/ 	.word	0x00000002
        /*0030*/ 	.string	""
        /*0030*/ 	.string	"ptxas"
        /*0030*/ 	.string	"Cuda compilation tools, release 13.0, V13.0.88"
        /*0030*/ 	.string	"Build cuda_13.0.r13.0/compiler.36424714_0"
        /*0030*/ 	.string	"-arch sm_100 -m 64 "



//--------------------- .note.nv.cuinfo           --------------------------
	.section	.note.nv.cuinfo,"",@"SHT_NOTE"
	.sectionflags	@"SHF_NOTE_NV_CUINFO"
        /*0018*/ 	.short	0x0002
        /*001a*/ 	.short	0x0064
        /*001c*/ 	.short	0x0082
	.zero		2


//--------------------- .nv.info                  --------------------------
	.section	.nv.info,"",@"SHT_CUDA_INFO"
	.align	4


	//----- nvinfo : EIATTR_REGCOUNT
	.align		4
        /*0000*/ 	.byte	0x04, 0x2f
        /*0002*/ 	.short	(.L_1 - .L_0)
	.align		4
.L_0:
        /*0004*/ 	.word	index@(_Z4heatPfS_iii)
        /*0008*/ 	.word	0x0000001c


	//----- nvinfo : EIATTR_FRAME_SIZE
	.align		4
.L_1:
        /*000c*/ 	.byte	0x04, 0x11
        /*000e*/ 	.short	(.L_3 - .L_2)
	.align		4
.L_2:
        /*0010*/ 	.word	index@(_Z4heatPfS_iii)
        /*0014*/ 	.word	0x00000000


	//----- nvinfo : EIATTR_MIN_STACK_SIZE
	.align		4
.L_3:
        /*0018*/ 	.byte	0x04, 0x12
        /*001a*/ 	.short	(.L_5 - .L_4)
	.align		4
.L_4:
        /*001c*/ 	.word	index@(_Z4heatPfS_iii)
        /*0020*/ 	.word	0x00000000
.L_5:


//--------------------- .nv.compat                --------------------------
	.section	.nv.compat,"",@"SHT_CUDA_COMPAT_INFO"
	.align	4
        /*0000*/ 	.byte	0x02, 0x09, 0x00, 0x00, 0x02, 0x02, 0x01, 0x00, 0x02, 0x05, 0x05, 0x00, 0x03, 0x07, 0x01, 0x01
        /*0010*/ 	.byte	0x02, 0x03, 0x00, 0x00, 0x02, 0x06, 0x01, 0x00, 0x04, 0x0b, 0x08, 0x00, 0x09, 0x00, 0x00, 0x00
        /*0020*/ 	.byte	0x00, 0x00, 0x00, 0x00


//--------------------- .nv.info._Z4heatPfS_iii   --------------------------
	.section	.nv.info._Z4heatPfS_iii,"",@"SHT_CUDA_INFO"
	.sectionflags	@""
	.align	4


	//----- nvinfo : EIATTR_CUDA_API_VERSION
	.align		4
        /*0000*/ 	.byte	0x04, 0x37
        /*0002*/ 	.short	(.L_7 - .L_6)
.L_6:
        /*0004*/ 	.word	0x00000082


	//----- nvinfo : EIATTR_KPARAM_INFO
	.align		4
.L_7:
        /*0008*/ 	.byte	0x04, 0x17
        /*000a*/ 	.short	(.L_9 - .L_8)
.L_8:
        /*000c*/ 	.word	0x00000000
        /*0010*/ 	.short	0x0004
        /*0012*/ 	.short	0x0018
        /*0014*/ 	.byte	0x00, 0xf0, 0x11, 0x00


	//----- nvinfo : EIATTR_KPARAM_INFO
	.align		4
.L_9:
        /*0018*/ 	.byte	0x04, 0x17
        /*001a*/ 	.short	(.L_11 - .L_10)
.L_10:
        /*001c*/ 	.word	0x00000000
        /*0020*/ 	.short	0x0003
        /*0022*/ 	.short	0x0014
        /*0024*/ 	.byte	0x00, 0xf0, 0x11, 0x00


	//----- nvinfo : EIATTR_KPARAM_INFO
	.align		4
.L_11:
        /*0028*/ 	.byte	0x04, 0x17
        /*002a*/ 	.short	(.L_13 - .L_12)
.L_12:
        /*002c*/ 	.word	0x00000000
        /*0030*/ 	.short	0x0002
        /*0032*/ 	.short	0x0010
        /*0034*/ 	.byte	0x00, 0xf0, 0x11, 0x00


	//----- nvinfo : EIATTR_KPARAM_INFO
	.align		4
.L_13:
        /*0038*/ 	.byte	0x04, 0x17
        /*003a*/ 	.short	(.L_15 - .L_14)
.L_14:
        /*003c*/ 	.word	0x00000000
        /*0040*/ 	.short	0x0001
        /*0042*/ 	.short	0x0008
        /*0044*/ 	.byte	0x00, 0xf5, 0x21, 0x00


	//----- nvinfo : EIATTR_KPARAM_INFO
	.align		4
.L_15:
        /*0048*/ 	.byte	0x04, 0x17
        /*004a*/ 	.short	(.L_17 - .L_16)
.L_16:
        /*004c*/ 	.word	0x00000000
        /*0050*/ 	.short	0x0000
        /*0052*/ 	.short	0x0000
        /*0054*/ 	.byte	0x00, 0xf5, 0x21, 0x00


	//----- nvinfo : EIATTR_SPARSE_MMA_MASK
	.align		4
.L_17:
        /*0058*/ 	.byte	0x03, 0x50
        /*005a*/ 	.short	0x0000


	//----- nvinfo : EIATTR_MAXREG_COUNT
	.align		4
        /*005c*/ 	.byte	0x03, 0x1b
        /*005e*/ 	.short	0x00ff


	//----- nvinfo : EIATTR_NUM_BARRIERS
	.align		4
        /*0060*/ 	.byte	0x02, 0x4c
        /*0062*/ 	.byte	0x01
	.zero		1


	//----- nvinfo : EIATTR_MERCURY_ISA_VERSION
	.align		4
        /*0064*/ 	.byte	0x03, 0x5f
        /*0066*/ 	.short	0x0101


	//----- nvinfo : EIATTR_VRC_CTA_INIT_COUNT
	.align		4
        /*0068*/ 	.byte	0x02, 0x4a
	.zero		1
	.zero		1


	//----- nvinfo : EIATTR_EXIT_INSTR_OFFSETS
	.align		4
        /*006c*/ 	.byte	0x04, 0x1c
        /*006e*/ 	.short	(.L_19 - .L_18)


	//   ....[0]....
.L_18:
        /*0070*/ 	.word	0x000002c0


	//   ....[1]....
        /*0074*/ 	.word	0x00000c90


	//   ....[2]....
        /*0078*/ 	.word	0x00001020


	//----- nvinfo : EIATTR_CRS_STACK_SIZE
	.align		4
.L_19:
        /*007c*/ 	.byte	0x04, 0x1e
        /*007e*/ 	.short	(.L_21 - .L_20)
.L_20:
        /*0080*/ 	.word	0x00000000


	//----- nvinfo : EIATTR_CBANK_PARAM_SIZE
	.align		4
.L_21:
        /*0084*/ 	.byte	0x03, 0x19
        /*0086*/ 	.short	0x001c


	//----- nvinfo : EIATTR_PARAM_CBANK
	.align		4
        /*0088*/ 	.byte	0x04, 0x0a
        /*008a*/ 	.short	(.L_23 - .L_22)
	.align		4
.L_22:
        /*008c*/ 	.word	index@(.nv.constant0._Z4heatPfS_iii)
        /*0090*/ 	.short	0x0380
        /*0092*/ 	.short	0x001c


	//----- nvinfo : EIATTR_SW_WAR
	.align		4
.L_23:
        /*0094*/ 	.byte	0x04, 0x36
        /*0096*/ 	.short	(.L_25 - .L_24)
.L_24:
        /*0098*/ 	.word	0x00000008
.L_25:


//--------------------- .nv.callgraph             --------------------------
	.section	.nv.callgraph,"",@"SHT_CUDA_CALLGRAPH"
	.align	4
	.sectionentsize	8
	.align		4
        /*0000*/ 	.word	0x00000000
	.align		4
        /*0004*/ 	.word	0xffffffff
	.align		4
        /*0008*/ 	.word	0x00000000
	.align		4
        /*000c*/ 	.word	0xfffffffe
	.align		4
        /*0010*/ 	.word	0x00000000
	.align		4
        /*0014*/ 	.word	0xfffffffd
	.align		4
        /*0018*/ 	.word	0x00000000
	.align		4
        /*001c*/ 	.word	0xfffffffc


//--------------------- .text._Z4heatPfS_iii      --------------------------
	.section	.text._Z4heatPfS_iii,"ax",@progbits
	.align	128
        .global         _Z4heatPfS_iii
        .type           _Z4heatPfS_iii,@function
        .size           _Z4heatPfS_iii,(.L_x_13 - _Z4heatPfS_iii)
        .other          _Z4heatPfS_iii,@"STO_CUDA_ENTRY STV_DEFAULT"
_Z4heatPfS_iii:
.text._Z4heatPfS_iii:
[----:B------:R-:W-:Y:S01]  /*0000*/  LDC R1, c[0x0][0x37c] ;  /* 0x0000df00ff017b82 */ /* 0x000fe20000000800 */
[----:B------:R-:W0:Y:S07]  /*0010*/  S2R R10, SR_CTAID.Y ;  /* 0x00000000000a7919 */ /* 0x000e2e0000002600 */
[----:B------:R-:W1:Y:S01]  /*0020*/  S2UR UR5, SR_CTAID.X ;  /* 0x00000000000579c3 */ /* 0x000e620000002500 */
[----:B------:R-:W2:Y:S01]  /*0030*/  LDCU UR6, c[0x0][0x360] ;  /* 0x00006c00ff0677ac */ /* 0x000ea20008000800 */
[----:B------:R-:W3:Y:S01]  /*0040*/  S2R R0, SR_TID.X ;  /* 0x0000000000007919 */ /* 0x000ee20000002100 */
[----:B------:R-:W4:Y:S01]  /*0050*/  LDCU UR8, c[0x0][0x364] ;  /* 0x00006c80ff0877ac */ /* 0x000f220008000800 */
[----:B------:R-:W3:Y:S04]  /*0060*/  S2R R5, SR_TID.Y ;  /* 0x0000000000057919 */ /* 0x000ee80000002200 */
[----:B------:R-:W3:Y:S01]  /*0070*/  LDC R4, c[0x0][0x394] ;  /* 0x0000e500ff047b82 */ /* 0x000ee20000000800 */
[----:B------:R-:W0:Y:S01]  /*0080*/  LDCU UR11, c[0x0][0x398] ;  /* 0x00007300ff0b77ac */ /* 0x000e220008000800 */
[----:B------:R-:W3:Y:S01]  /*0090*/  LDCU.64 UR12, c[0x0][0x358] ;  /* 0x00006b00ff0c77ac */ /* 0x000ee20008000a00 */
[----:B------:R-:W-:-:S05]  /*00a0*/  HFMA2 R6, -RZ, RZ, 0, 0 ;  /* 0x00000000ff067431 */ /* 0x000fca00000001ff */
[----:B------:R-:W3:Y:S01]  /*00b0*/  S2UR UR9, SR_CgaCtaId ;  /* 0x00000000000979c3 */ /* 0x000ee20000008800 */
[----:B--2---:R-:W-:-:S04]  /*00c0*/  UIADD3 UR4, UPT, UPT, UR6, -0x4, URZ ;  /* 0xfffffffc06047890 */ /* 0x004fc8000fffe0ff */
[----:B-1----:R-:W-:-:S03]  /*00d0*/  UIMAD UR4, UR4, UR5, URZ ;  /* 0x00000005040472a4 */ /* 0x002fc6000f8e02ff */
[----:B------:R-:W1:Y:S01]  /*00e0*/  LDC R17, c[0x0][0x390] ;  /* 0x0000e400ff117b82 */ /* 0x000e620000000800 */
[----:B----4-:R-:W-:Y:S02]  /*00f0*/  UIADD3 UR5, UPT, UPT, UR8, -0x4, URZ ;  /* 0xfffffffc08057890 */ /* 0x010fe4000fffe0ff */
[----:B------:R-:W-:Y:S02]  /*0100*/  UISETP.LT.AND UP0, UPT, URZ, UR4, UPT ;  /* 0x00000004ff00728c */ /* 0x000fe4000bf01270 */
[----:B------:R-:W-:Y:S02]  /*0110*/  UIADD3 UR6, UPT, UPT, UR4, UR6, URZ ;  /* 0x0000000604067290 */ /* 0x000fe4000fffe0ff */
[----:B0-----:R-:W-:Y:S01]  /*0120*/  IMAD R10, R10, UR5, RZ ;  /* 0x000000050a0a7c24 */ /* 0x001fe2000f8e02ff */
[----:B------:R-:W-:Y:S02]  /*0130*/  USEL UR5, URZ, UR4, !UP0 ;  /* 0x00000004ff057287 */ /* 0x000fe4000c000000 */
[----:B------:R-:W-:-:S02]  /*0140*/  UISETP.LT.AND UP0, UPT, UR6, UR11, UPT ;  /* 0x0000000b0600728c */ /* 0x000fc4000bf01270 */
[----:B------:R-:W-:Y:S02]  /*0150*/  VIMNMX R12, PT, PT, RZ, R10, !PT ;  /* 0x0000000aff0c7248 */ /* 0x000fe40007fe0100 */
[----:B------:R-:W-:Y:S01]  /*0160*/  USEL UR7, UR6, UR11, UP0 ;  /* 0x0000000b06077287 */ /* 0x000fe20008000000 */
[----:B------:R-:W-:Y:S02]  /*0170*/  IADD3 R11, PT, PT, R10, UR8, RZ ;  /* 0x000000080a0b7c10 */ /* 0x000fe4000fffe0ff */
[----:B---3--:R-:W-:Y:S02]  /*0180*/  IADD3 R0, PT, PT, R0, UR5, RZ ;  /* 0x0000000500007c10 */ /* 0x008fe4000fffe0ff */
[----:B------:R-:W-:Y:S02]  /*0190*/  IADD3 R7, PT, PT, R12, R5, RZ ;  /* 0x000000050c077210 */ /* 0x000fe40007ffe0ff */
[----:B------:R-:W-:Y:S02]  /*01a0*/  VIMNMX R14, PT, PT, R11, R4, PT ;  /* 0x000000040b0e7248 */ /* 0x000fe40003fe0100 */
[----:B------:R-:W-:-:S04]  /*01b0*/  ISETP.GE.AND P0, PT, R0, UR7, PT ;  /* 0x0000000700007c0c */ /* 0x000fc8000bf06270 */
[----:B------:R-:W-:-:S13]  /*01c0*/  ISETP.LT.AND P0, PT, R7, R14, !P0 ;  /* 0x0000000e0700720c */ /* 0x000fda0004701270 */
[----:B------:R-:W0:Y:S01]  /*01d0*/  @P0 LDC.64 R2, c[0x0][0x380] ;  /* 0x0000e000ff020b82 */ /* 0x000e220000000a00 */
[----:B------:R-:W-:-:S04]  /*01e0*/  @P0 IMAD R9, R7, UR11, R0 ;  /* 0x0000000b07090c24 */ /* 0x000fc8000f8e0200 */
[----:B0-----:R-:W-:-:S04]  /*01f0*/  @P0 IMAD.WIDE R2, R9, 0x4, R2 ;  /* 0x0000000409020825 */ /* 0x001fc800078e0202 */
[----:B------:R-:W-:Y:S01]  /*0200*/  @P0 IMAD R9, R4, UR11, RZ ;  /* 0x0000000b04090c24 */ /* 0x000fe2000f8e02ff */
[----:B------:R-:W5:Y:S03]  /*0210*/  @P0 LDG.E.CONSTANT R6, desc[UR12][R2.64] ;  /* 0x0000000c02060981 */ /* 0x000f66000c1e9900 */
[----:B------:R-:W-:-:S06]  /*0220*/  @P0 IMAD.WIDE R8, R9, 0x4, R2 ;  /* 0x0000000409080825 */ /* 0x000fcc00078e0202 */
[----:B------:R0:W2:Y:S01]  /*0230*/  @P0 LDG.E.CONSTANT R9, desc[UR12][R8.64] ;  /* 0x0000000c08090981 */ /* 0x0000a2000c1e9900 */
[----:B------:R-:W-:Y:S02]  /*0240*/  UMOV UR8, 0x400 ;  /* 0x0000040000087882 */ /* 0x000fe40000000000 */
[----:B------:R-:W-:Y:S01]  /*0250*/  ULEA UR10, UR9, UR8, 0x18 ;  /* 0x00000008090a7291 */ /* 0x000fe2000f8ec0ff */
[----:B------:R-:W-:Y:S02]  /*0260*/  IADD3 R13, PT, PT, -R10, R7, RZ ;  /* 0x000000070a0d7210 */ /* 0x000fe40007ffe1ff */
[----:B-1----:R-:W-:Y:S02]  /*0270*/  ISETP.GE.AND P1, PT, R17, 0x3, PT ;  /* 0x000000031100780c */ /* 0x002fe40003f26270 */
[----:B------:R-:W-:Y:S02]  /*0280*/  IADD3 R16, PT, PT, R0, -UR4, RZ ;  /* 0x8000000400107c10 */ /* 0x000fe4000fffe0ff */
[----:B------:R-:W-:-:S04]  /*0290*/  LEA R15, R13, UR10, 0x7 ;  /* 0x0000000a0d0f7c11 */ /* 0x000fc8000f8e38ff */
[----:B0-----:R-:W-:-:S05]  /*02a0*/  LEA R8, R16, R15, 0x2 ;  /* 0x0000000f10087211 */ /* 0x001fca00078e10ff */
[----:B--2---:R0:W-:Y:S01]  /*02b0*/  @P0 STS [R8], R9 ;  /* 0x0000000908000388 */ /* 0x0041e20000000800 */
[----:B------:R-:W-:Y:S05]  /*02c0*/  @!P1 EXIT ;  /* 0x000000000000994d */ /* 0x000fea0003800000 */
[C---:B------:R-:W-:Y:S01]  /*02d0*/  ISETP.GT.AND P1, PT, R11.reuse, R4, PT ;  /* 0x000000040b00720c */ /* 0x040fe20003f24270 */
[----:B------:R-:W-:Y:S01]  /*02e0*/  UISETP.LT.AND UP1, UPT, UR4, -0x1, UPT ;  /* 0xffffffff0400788c */ /* 0x000fe2000bf21270 */
[----:B------:R-:W-:Y:S01]  /*02f0*/  IADD3 R2, PT, PT, R11, -0x3, RZ ;  /* 0xfffffffd0b027810 */ /* 0x000fe20007ffe0ff */
[----:B------:R-:W-:Y:S01]  /*0300*/  UISETP.GT.AND UP0, UPT, UR6, UR11, UPT ;  /* 0x0000000b0600728c */ /* 0x000fe2000bf04270 */
[----:B------:R-:W-:Y:S01]  /*0310*/  VIMNMX R10, PT, PT, R10, -0x1, !PT ;  /* 0xffffffff0a0a7848 */ /* 0x000fe20007fe0100 */
[----:B------:R-:W-:Y:S01]  /*0320*/  USEL UR4, UR4, 0xffffffff, !UP1 ;  /* 0xffffffff04047887 */ /* 0x000fe2000c800000 */
[----:B------:R-:W-:Y:S01]  /*0330*/  IADD3 R14, PT, PT, R14, -0x2, RZ ;  /* 0xfffffffe0e0e7810 */ /* 0x000fe20007ffe0ff */
[----:B------:R-:W-:Y:S01]  /*0340*/  UIADD3 UR8, UPT, UPT, UR8, 0x1000, URZ ;  /* 0x0000100008087890 */ /* 0x000fe2000fffe0ff */
[----:B------:R-:W-:Y:S01]  /*0350*/  IADD3 R10, PT, PT, R10, 0x2, RZ ;  /* 0x000000020a0a7810 */ /* 0x000fe20007ffe0ff */
[----:B------:R-:W-:Y:S01]  /*0360*/  UIADD3 UR5, UPT, UPT, UR5, 0x1, URZ ;  /* 0x0000000105057890 */ /* 0x000fe2000fffe0ff */
[----:B------:R-:W-:Y:S01]  /*0370*/  ISETP.GT.AND P2, PT, R7, R14, PT ;  /* 0x0000000e0700720c */ /* 0x000fe20003f44270 */
[----:B------:R-:W-:Y:S01]  /*0380*/  UIADD3 UR4, UPT, UPT, UR4, 0x2, URZ ;  /* 0x0000000204047890 */ /* 0x000fe2000fffe0ff */
[----:B------:R-:W-:Y:S01]  /*0390*/  ISETP.NE.AND P3, PT, R17, 0x3, PT ;  /* 0x000000031100780c */ /* 0x000fe20003f65270 */
[----:B------:R-:W-:Y:S01]  /*03a0*/  UIADD3 UR6, UPT, UPT, UR6, -0x3, URZ ;  /* 0xfffffffd06067890 */ /* 0x000fe2000fffe0ff */
[----:B------:R-:W-:Y:S01]  /*03b0*/  @P1 IADD3 R2, PT, PT, R4, -0x2, RZ ;  /* 0xfffffffe04021810 */ /* 0x000fe20007ffe0ff */
[----:B------:R-:W-:Y:S01]  /*03c0*/  ULEA UR8, UR9, UR8, 0x18 ;  /* 0x0000000809087291 */ /* 0x000fe2000f8ec0ff */
[----:B------:R-:W-:Y:S01]  /*03d0*/  ISETP.NE.AND P2, PT, R5, RZ, !P2 ;  /* 0x000000ff0500720c */ /* 0x000fe20005745270 */
[----:B------:R-:W-:Y:S01]  /*03e0*/  UIADD3 UR7, UPT, UPT, UR7, -0x2, URZ ;  /* 0xfffffffe07077890 */ /* 0x000fe2000fffe0ff */
[----:B------:R-:W-:Y:S01]  /*03f0*/  ISETP.GT.AND P1, PT, R7, R2, PT ;  /* 0x000000020700720c */ /* 0x000fe20003f24270 */
[----:B------:R-:W-:Y:S01]  /*0400*/  @UP0 UIADD3 UR6, UPT, UPT, UR11, -0x2, URZ ;  /* 0xfffffffe0b060890 */ /* 0x000fe2000fffe0ff */
[----:B------:R-:W-:-:S02]  /*0410*/  ISETP.GE.AND P2, PT, R0, UR5, P2 ;  /* 0x0000000500007c0c */ /* 0x000fc40009746270 */
[----:B------:R-:W-:Y:S02]  /*0420*/  ISETP.GE.U32.AND P1, PT, R7, R10, !P1 ;  /* 0x0000000a0700720c */ /* 0x000fe40004f26070 */
[----:B------:R-:W-:Y:S02]  /*0430*/  CS2R R10, SRZ ;  /* 0x00000000000a7805 */ /* 0x000fe4000001ff00 */
[----:B0-----:R-:W-:Y:S02]  /*0440*/  LEA R9, R13, UR8, 0x7 ;  /* 0x000000080d097c11 */ /* 0x001fe4000f8e38ff */
[C---:B------:R-:W-:Y:S01]  /*0450*/  ISETP.GE.AND P1, PT, R0.reuse, UR4, P1 ;  /* 0x0000000400007c0c */ /* 0x040fe20008f26270 */
[----:B------:R-:W-:Y:S01]  /*0460*/  UMOV UR4, 0x1 ;  /* 0x0000000100047882 */ /* 0x000fe20000000000 */
[C---:B------:R-:W-:Y:S02]  /*0470*/  ISETP.LE.AND P2, PT, R0.reuse, UR7, P2 ;  /* 0x0000000700007c0c */ /* 0x040fe40009743270 */
[----:B------:R-:W-:-:S02]  /*0480*/  ISETP.LE.AND P1, PT, R0, UR6, P1 ;  /* 0x0000000600007c0c */ /* 0x000fc40008f23270 */
[----:B------:R-:W-:Y:S02]  /*0490*/  LEA R9, R16, R9, 0x2 ;  /* 0x0000000910097211 */ /* 0x000fe400078e10ff */
[----:B------:R-:W-:Y:S01]  /*04a0*/  MOV R13, RZ ;  /* 0x000000ff000d7202 */ /* 0x000fe20000000f00 */
[----:B------:R-:W-:Y:S08]  /*04b0*/  @!P3 BRA `(.L_x_0) ;  /* 0x0000000400e8b947 */ /* 0x000ff00003800000 */
[----:B------:R-:W0:Y:S01]  /*04c0*/  LDC.64 R2, c[0x0][0x388] ;  /* 0x0000e200ff027b82 */ /* 0x000e220000000a00 */
[----:B------:R-:W-:Y:S01]  /*04d0*/  IADD3 R5, PT, PT, R12, R4, R5 ;  /* 0x000000040c057210 */ /* 0x000fe20007ffe005 */
[C---:B------:R-:W-:Y:S01]  /*04e0*/  IMAD R19, R4.reuse, 0x3, R7 ;  /* 0x0000000304137824 */ /* 0x040fe200078e0207 */
[C---:B------:R-:W-:Y:S01]  /*04f0*/  LEA R21, R4.reuse, R7, 0x1 ;  /* 0x0000000704157211 */ /* 0x040fe200078e08ff */
[----:B------:R-:W-:Y:S01]  /*0500*/  IMAD R12, R4, UR11, RZ ;  /* 0x0000000b040c7c24 */ /* 0x000fe2000f8e02ff */
[----:B------:R-:W-:Y:S01]  /*0510*/  LOP3.LUT R14, R17, 0x7ffffffe, RZ, 0xc0, !PT ;  /* 0x7ffffffe110e7812 */ /* 0x000fe200078ec0ff */
[--C-:B------:R-:W-:Y:S01]  /*0520*/  IMAD R15, R7, UR11, R0.reuse ;  /* 0x0000000b070f7c24 */ /* 0x100fe2000f8e0200 */
[----:B------:R-:W-:Y:S01]  /*0530*/  MOV R10, RZ ;  /* 0x000000ff000a7202 */ /* 0x000fe20000000f00 */
[--C-:B------:R-:W-:Y:S01]  /*0540*/  IMAD R17, R5, UR11, R0.reuse ;  /* 0x0000000b05117c24 */ /* 0x100fe2000f8e0200 */
[----:B------:R-:W-:Y:S01]  /*0550*/  IADD3 R14, PT, PT, -R14, RZ, RZ ;  /* 0x000000ff0e0e7210 */ /* 0x000fe20007ffe1ff */
[--C-:B------:R-:W-:Y:S01]  /*0560*/  IMAD R19, R19, UR11, R0.reuse ;  /* 0x0000000b13137c24 */ /* 0x100fe2000f8e0200 */
[----:B------:R-:W-:Y:S01]  /*0570*/  UMOV UR4, 0x2 ;  /* 0x0000000200047882 */ /* 0x000fe20000000000 */
[----:B------:R-:W-:-:S07]  /*0580*/  IMAD R21, R21, UR11, R0 ;  /* 0x0000000b15157c24 */ /* 0x000fce000f8e0200 */
.L_x_9:
[----:B-12---:R-:W1:Y:S02]  /*0590*/  @P0 LDC.64 R4, c[0x0][0x380] ;  /* 0x0000e000ff040b82 */ /* 0x006e640000000a00 */
[----:B-1----:R-:W-:-:S05]  /*05a0*/  @P0 IMAD.WIDE R4, R21, 0x4, R4 ;  /* 0x0000000415040825 */ /* 0x002fca00078e0204 */
[----:B-----5:R1:W5:Y:S01]  /*05b0*/  @P0 LDG.E.CONSTANT R13, desc[UR12][R4.64] ;  /* 0x0000000c040d0981 */ /* 0x020362000c1e9900 */
[----:B------:R-:W-:Y:S01]  /*05c0*/  BSSY.RECONVERGENT B0, `(.L_x_1) ;  /* 0x0000013000007945 */ /* 0x000fe20003800200 */
[----:B------:R-:W-:Y:S06]  /*05d0*/  BAR.SYNC.DEFER_BLOCKING 0x0 ;  /* 0x0000000000007b1d */ /* 0x000fec0000010000 */
[----:B---34-:R-:W-:Y:S05]  /*05e0*/  @!P2 BRA `(.L_x_2) ;  /* 0x000000000040a947 */ /* 0x018fea0003800000 */
[----:B------:R-:W2:Y:S04]  /*05f0*/  LDS R10, [R8] ;  /* 0x00000000080a7984 */ /* 0x000ea80000000800 */
[----:B-1----:R-:W1:Y:S04]  /*0600*/  LDS R5, [R8+0x80] ;  /* 0x0000800008057984 */ /* 0x002e680000000800 */
[----:B------:R-:W3:Y:S04]  /*0610*/  LDS R23, [R8+-0x80] ;  /* 0xffff800008177984 */ /* 0x000ee80000000800 */
[----:B------:R-:W4:Y:S04]  /*0620*/  LDS R25, [R8+0x4] ;  /* 0x0000040008197984 */ /* 0x000f280000000800 */
[----:B------:R-:W0:Y:S01]  /*0630*/  LDS R18, [R8+-0x4] ;  /* 0xfffffc0008127984 */ /* 0x000e220000000800 */
[----:B--2---:R-:W-:-:S04]  /*0640*/  FADD R4, R10, R10 ;  /* 0x0000000a0a047221 */ /* 0x004fc80000000000 */
[----:B-1----:R-:W-:Y:S01]  /*0650*/  FADD R16, -R4, R5 ;  /* 0x0000000504107221 */ /* 0x002fe20000000100 */
[----:B-----5:R-:W-:-:S03]  /*0660*/  FADD R5, R13, -R4 ;  /* 0x800000040d057221 */ /* 0x020fc60000000000 */
[----:B---3--:R-:W-:Y:S01]  /*0670*/  FADD R16, R16, R23 ;  /* 0x0000001710107221 */ /* 0x008fe20000000000 */
[----:B------:R-:W-:Y:S01]  /*0680*/  FADD R5, R6, R5 ;  /* 0x0000000506057221 */ /* 0x000fe20000000000 */
[----:B----4-:R-:W-:Y:S02]  /*0690*/  FADD R25, -R4, R25 ;  /* 0x0000001904197221 */ /* 0x010fe40000000100 */
[----:B------:R-:W-:Y:S02]  /*06a0*/  FMUL R16, R16, 0.125 ;  /* 0x3e00000010107820 */ /* 0x000fe40000400000 */
[----:B0-----:R-:W-:Y:S02]  /*06b0*/  FADD R18, R25, R18 ;  /* 0x0000001219127221 */ /* 0x001fe40000000000 */
[----:B------:R-:W-:-:S04]  /*06c0*/  FFMA R5, R5, 0.125, R16 ;  /* 0x3e00000005057823 */ /* 0x000fc80000000010 */
[----:B------:R-:W-:-:S04]  /*06d0*/  FFMA R5, R18, 0.125, R5 ;  /* 0x3e00000012057823 */ /* 0x000fc80000000005 */
[----:B------:R-:W-:-:S07]  /*06e0*/  FADD R10, R10, R5 ;  /* 0x000000050a0a7221 */ /* 0x000fce0000000000 */
.L_x_2:
[----:B------:R-:W-:Y:S05]  /*06f0*/  BSYNC.RECONVERGENT B0 ;  /* 0x0000000000007941 */ /* 0x000fea0003800200 */
.L_x_1:
[----:B------:R-:W-:Y:S04]  /*0700*/  BSSY.RECONVERGENT B0, `(.L_x_3) ;  /* 0x0000014000007945 */ /* 0x000fe80003800200 */
[----:B------:R-:W-:Y:S05]  /*0710*/  @!P1 BRA `(.L_x_4) ;  /* 0x0000000000489947 */ /* 0x000fea0003800000 */
[----:B------:R-:W2:Y:S04]  /*0720*/  LDS R16, [R9] ;  /* 0x0000000009107984 */ /* 0x000ea80000000800 */
[----:B-1----:R-:W1:Y:S04]  /*0730*/  LDS R4, [R9+0x80] ;  /* 0x0000800009047984 */ /* 0x002e680000000800 */
[----:B------:R-:W3:Y:S04]  /*0740*/  LDS R23, [R9+-0x80] ;  /* 0xffff800009177984 */ /* 0x000ee80000000800 */
[----:B------:R-:W4:Y:S04]  /*0750*/  LDS R20, [R9+0x4] ;  /* 0x0000040009147984 */ /* 0x000f280000000800 */
[----:B------:R-:W0:Y:S01]  /*0760*/  LDS R25, [R9+-0x4] ;  /* 0xfffffc0009197984 */ /* 0x000e220000000800 */
[----:B--2---:R-:W-:-:S04]  /*0770*/  FADD R5, R16, R16 ;  /* 0x0000001010057221 */ /* 0x004fc80000000000 */
[----:B-1----:R-:W-:Y:S01]  /*0780*/  FADD R18, -R5, R4 ;  /* 0x0000000405127221 */ /* 0x002fe20000000100 */
[----:B------:R-:W-:-:S03]  /*0790*/  FADD R4, R10, -R5 ;  /* 0x800000050a047221 */ /* 0x000fc60000000000 */
[----:B---3--:R-:W-:Y:S01]  /*07a0*/  FADD R18, R18, R23 ;  /* 0x0000001712127221 */ /* 0x008fe20000000000 */
[----:B------:R-:W-:Y:S01]  /*07b0*/  FADD R4, R11, R4 ;  /* 0x000000040b047221 */ /* 0x000fe20000000000 */
[----:B----4-:R-:W-:Y:S02]  /*07c0*/  FADD R20, -R5, R20 ;  /* 0x0000001405147221 */ /* 0x010fe40000000100 */
[----:B------:R-:W-:Y:S02]  /*07d0*/  FMUL R5, R18, 0.125 ;  /* 0x3e00000012057820 */ /* 0x000fe40000400000 */
[----:B0-----:R-:W-:Y:S02]  /*07e0*/  FADD R25, R20, R25 ;  /* 0x0000001914197221 */ /* 0x001fe40000000000 */
[----:B------:R-:W-:-:S04]  /*07f0*/  FFMA R4, R4, 0.125, R5 ;  /* 0x3e00000004047823 */ /* 0x000fc80000000005 */
[----:B------:R-:W-:Y:S01]  /*0800*/  FFMA R25, R25, 0.125, R4 ;  /* 0x3e00000019197823 */ /* 0x000fe20000000004 */
[----:B------:R-:W-:-:S04]  /*0810*/  IMAD.WIDE R4, R15, 0x4, R2 ;  /* 0x000000040f047825 */ /* 0x000fc800078e0202 */
[----:B------:R-:W-:-:S05]  /*0820*/  FADD R25, R16, R25 ;  /* 0x0000001910197221 */ /* 0x000fca0000000000 */
[----:B------:R2:W-:Y:S02]  /*0830*/  STG.E desc[UR12][R4.64], R25 ;  /* 0x0000001904007986 */ /* 0x0005e4000c10190c */
.L_x_4:
[----:B------:R-:W-:Y:S05]  /*0840*/  BSYNC.RECONVERGENT B0 ;  /* 0x0000000000007941 */ /* 0x000fea0003800200 */
.L_x_3:
[----:B-12---:R-:W1:Y:S08]  /*0850*/  @P0 LDC.64 R4, c[0x0][0x380] ;  /* 0x0000e000ff040b82 */ /* 0x006e700000000a00 */
[----:B------:R-:W-:Y:S01]  /*0860*/  BAR.SYNC.DEFER_BLOCKING 0x0 ;  /* 0x0000000000007b1d */ /* 0x000fe20000010000 */
[----:B-1----:R-:W-:-:S05]  /*0870*/  @P0 IMAD.WIDE R4, R19, 0x4, R4 ;  /* 0x0000000413040825 */ /* 0x002fca00078e0204 */
[----:B------:R-:W1:Y:S04]  /*0880*/  @P0 LDS R6, [R8] ;  /* 0x0000000008060984 */ /* 0x000e680000000800 */
[----:B-----5:R2:W-:Y:S04]  /*0890*/  @P0 STS [R8], R13 ;  /* 0x0000000d08000388 */ /* 0x0205e80000000800 */
[----:B------:R3:W4:Y:S04]  /*08a0*/  @P0 LDS R11, [R9] ;  /* 0x00000000090b0984 */ /* 0x0007280000000800 */
[----:B--2---:R3:W5:Y:S01]  /*08b0*/  @P0 LDG.E.CONSTANT R13, desc[UR12][R4.64] ;  /* 0x0000000c040d0981 */ /* 0x004762000c1e9900 */
[----:B------:R-:W-:Y:S03]  /*08c0*/  BSSY.RECONVERGENT B0, `(.L_x_5) ;  /* 0x0000015000007945 */ /* 0x000fe60003800200 */
[----:B------:R3:W-:Y:S01]  /*08d0*/  @P0 STS [R9], R10 ;  /* 0x0000000a09000388 */ /* 0x0007e20000000800 */
[----:B------:R-:W-:Y:S08]  /*08e0*/  BAR.SYNC.DEFER_BLOCKING 0x0 ;  /* 0x0000000000007b1d */ /* 0x000ff00000010000 */
[----:B------:R-:W-:Y:S06]  /*08f0*/  BAR.SYNC.DEFER_BLOCKING 0x0 ;  /* 0x0000000000007b1d */ /* 0x000fec0000010000 */
[----:B---3--:R-:W-:Y:S05]  /*0900*/  @!P2 BRA `(.L_x_6) ;  /* 0x000000000040a947 */ /* 0x008fea0003800000 */
[----:B------:R-:W2:Y:S04]  /*0910*/  LDS R10, [R8] ;  /* 0x00000000080a7984 */ /* 0x000ea80000000800 */
[----:B------:R-:W3:Y:S04]  /*0920*/  LDS R5, [R8+0x80] ;  /* 0x0000800008057984 */ /* 0x000ee80000000800 */
[----:B------:R-:W0:Y:S04]  /*0930*/  LDS R23, [R8+-0x80] ;  /* 0xffff800008177984 */ /* 0x000e280000000800 */
[----:B------:R-:W4:Y:S04]  /*0940*/  LDS R25, [R8+0x4] ;  /* 0x0000040008197984 */ /* 0x000f280000000800 */
[----:B------:R-:W4:Y:S01]  /*0950*/  LDS R18, [R8+-0x4] ;  /* 0xfffffc0008127984 */ /* 0x000f220000000800 */
[----:B--2---:R-:W-:-:S04]  /*0960*/  FADD R4, R10, R10 ;  /* 0x0000000a0a047221 */ /* 0x004fc80000000000 */
[----:B---3--:R-:W-:Y:S01]  /*0970*/  FADD R16, -R4, R5 ;  /* 0x0000000504107221 */ /* 0x008fe20000000100 */
[----:B-----5:R-:W-:-:S03]  /*0980*/  FADD R5, R13, -R4 ;  /* 0x800000040d057221 */ /* 0x020fc60000000000 */
[----:B0-----:R-:W-:Y:S01]  /*0990*/  FADD R16, R16, R23 ;  /* 0x0000001710107221 */ /* 0x001fe20000000000 */
[----:B-1----:R-:W-:Y:S01]  /*09a0*/  FADD R5, R6, R5 ;  /* 0x0000000506057221 */ /* 0x002fe20000000000 */
[----:B----4-:R-:W-:Y:S02]  /*09b0*/  FADD R25, -R4, R25 ;  /* 0x0000001904197221 */ /* 0x010fe40000000100 */
[----:B------:R-:W-:Y:S02]  /*09c0*/  FMUL R16, R16, 0.125 ;  /* 0x3e00000010107820 */ /* 0x000fe40000400000 */
[----:B------:R-:W-:Y:S02]  /*09d0*/  FADD R18, R25, R18 ;  /* 0x0000001219127221 */ /* 0x000fe40000000000 */
[----:B------:R-:W-:-:S04]  /*09e0*/  FFMA R5, R5, 0.125, R16 ;  /* 0x3e00000005057823 */ /* 0x000fc80000000010 */
[----:B------:R-:W-:-:S04]  /*09f0*/  FFMA R5, R18, 0.125, R5 ;  /* 0x3e00000012057823 */ /* 0x000fc80000000005 */
[----:B------:R-:W-:-:S07]  /*0a00*/  FADD R10, R10, R5 ;  /* 0x000000050a0a7221 */ /* 0x000fce0000000000 */
.L_x_6:
[----:B------:R-:W-:Y:S05]  /*0a10*/  BSYNC.RECONVERGENT B0 ;  /* 0x0000000000007941 */ /* 0x000fea0003800200 */
.L_x_5:
[----:B------:R-:W-:Y:S04]  /*0a20*/  BSSY.RECONVERGENT B0, `(.L_x_7) ;  /* 0x0000014000007945 */ /* 0x000fe80003800200 */
[----:B------:R-:W-:Y:S05]  /*0a30*/  @!P1 BRA `(.L_x_8) ;  /* 0x0000000000489947 */ /* 0x000fea0003800000 */
[----:B------:R-:W2:Y:S04]  /*0a40*/  LDS R16, [R9] ;  /* 0x0000000009107984 */ /* 0x000ea80000000800 */
[----:B------:R-:W3:Y:S04]  /*0a50*/  LDS R4, [R9+0x80] ;  /* 0x0000800009047984 */ /* 0x000ee80000000800 */
[----:B------:R-:W0:Y:S04]  /*0a60*/  LDS R23, [R9+-0x80] ;  /* 0xffff800009177984 */ /* 0x000e280000000800 */
[----:B------:R-:W1:Y:S04]  /*0a70*/  LDS R20, [R9+0x4] ;  /* 0x0000040009147984 */ /* 0x000e680000000800 */
[----:B------:R-:W1:Y:S01]  /*0a80*/  LDS R25, [R9+-0x4] ;  /* 0xfffffc0009197984 */ /* 0x000e620000000800 */
[----:B--2---:R-:W-:-:S04]  /*0a90*/  FADD R5, R16, R16 ;  /* 0x0000001010057221 */ /* 0x004fc80000000000 */
[----:B---3--:R-:W-:Y:S01]  /*0aa0*/  FADD R18, -R5, R4 ;  /* 0x0000000405127221 */ /* 0x008fe20000000100 */
[----:B------:R-:W-:-:S03]  /*0ab0*/  FADD R4, R10, -R5 ;  /* 0x800000050a047221 */ /* 0x000fc60000000000 */
[----:B0-----:R-:W-:Y:S01]  /*0ac0*/  FADD R18, R18, R23 ;  /* 0x0000001712127221 */ /* 0x001fe20000000000 */
[----:B----4-:R-:W-:Y:S01]  /*0ad0*/  FADD R4, R11, R4 ;  /* 0x000000040b047221 */ /* 0x010fe20000000000 */
[----:B-1----:R-:W-:Y:S02]  /*0ae0*/  FADD R20, -R5, R20 ;  /* 0x0000001405147221 */ /* 0x002fe40000000100 */
[----:B------:R-:W-:Y:S02]  /*0af0*/  FMUL R5, R18, 0.125 ;  /* 0x3e00000012057820 */ /* 0x000fe40000400000 */
[----:B------:R-:W-:Y:S02]  /*0b00*/  FADD R25, R20, R25 ;  /* 0x0000001914197221 */ /* 0x000fe40000000000 */
[----:B------:R-:W-:-:S04]  /*0b10*/  FFMA R4, R4, 0.125, R5 ;  /* 0x3e00000004047823 */ /* 0x000fc80000000005 */
[----:B------:R-:W-:Y:S01]  /*0b20*/  FFMA R25, R25, 0.125, R4 ;  /* 0x3e00000019197823 */ /* 0x000fe20000000004 */
[----:B------:R-:W-:-:S04]  /*0b30*/  IMAD.WIDE R4, R17, 0x4, R2 ;  /* 0x0000000411047825 */ /* 0x000fc800078e0202 */
[----:B------:R-:W-:-:S05]  /*0b40*/  FADD R25, R16, R25 ;  /* 0x0000001910197221 */ /* 0x000fca0000000000 */
[----:B------:R2:W-:Y:S02]  /*0b50*/  STG.E desc[UR12][R4.64], R25 ;  /* 0x0000001904007986 */ /* 0x0005e4000c10190c */
.L_x_8:
[----:B------:R-:W-:Y:S05]  /*0b60*/  BSYNC.RECONVERGENT B0 ;  /* 0x0000000000007941 */ /* 0x000fea0003800200 */
.L_x_7:
[----:B------:R-:W-:Y:S01]  /*0b70*/  BAR.SYNC.DEFER_BLOCKING 0x0 ;  /* 0x0000000000007b1d */ /* 0x000fe20000010000 */
[----:B------:R-:W-:Y:S01]  /*0b80*/  IADD3 R14, PT, PT, R14, 0x2, RZ ;  /* 0x000000020e0e7810 */ /* 0x000fe20007ffe0ff */
[----:B------:R-:W-:Y:S01]  /*0b90*/  UIADD3 UR4, UPT, UPT, UR4, 0x2, URZ ;  /* 0x0000000204047890 */ /* 0x000fe2000fffe0ff */
[----:B------:R-:W-:Y:S02]  /*0ba0*/  LEA R15, R12, R15, 0x1 ;  /* 0x0000000f0c0f7211 */ /* 0x000fe400078e08ff */
[----:B------:R-:W-:Y:S02]  /*0bb0*/  ISETP.NE.AND P3, PT, R14, -0x2, PT ;  /* 0xfffffffe0e00780c */ /* 0x000fe40003f65270 */
[C---:B------:R-:W-:Y:S02]  /*0bc0*/  LEA R17, R12.reuse, R17, 0x1 ;  /* 0x000000110c117211 */ /* 0x040fe400078e08ff */
[C---:B------:R-:W-:Y:S02]  /*0bd0*/  LEA R19, R12.reuse, R19, 0x1 ;  /* 0x000000130c137211 */ /* 0x040fe400078e08ff */
[----:B------:R-:W-:Y:S01]  /*0be0*/  LEA R21, R12, R21, 0x1 ;  /* 0x000000150c157211 */ /* 0x000fe200078e08ff */
[----:B-1----:R1:W3:Y:S04]  /*0bf0*/  @P0 LDS R6, [R8] ;  /* 0x0000000008060984 */ /* 0x0022e80000000800 */
[----:B-----5:R1:W-:Y:S04]  /*0c00*/  @P0 STS [R8], R13 ;  /* 0x0000000d08000388 */ /* 0x0203e80000000800 */
[----:B----4-:R1:W4:Y:S04]  /*0c10*/  @P0 LDS R11, [R9] ;  /* 0x00000000090b0984 */ /* 0x0103280000000800 */
[----:B------:R1:W-:Y:S01]  /*0c20*/  @P0 STS [R9], R10 ;  /* 0x0000000a09000388 */ /* 0x0003e20000000800 */
[----:B------:R-:W-:Y:S06]  /*0c30*/  BAR.SYNC.DEFER_BLOCKING 0x0 ;  /* 0x0000000000007b1d */ /* 0x000fec0000010000 */
[----:B------:R-:W-:Y:S05]  /*0c40*/  @P3 BRA `(.L_x_9) ;  /* 0xfffffff800503947 */ /* 0x000fea000383ffff */
[----:B------:R-:W-:-:S12]  /*0c50*/  UIADD3 UR4, UPT, UPT, UR4, -0x1, URZ ;  /* 0xffffffff04047890 */ /* 0x000fd8000fffe0ff */
.L_x_0:
[----:B0-----:R-:W0:Y:S02]  /*0c60*/  LDC R2, c[0x0][0x390] ;  /* 0x0000e400ff027b82 */ /* 0x001e240000000800 */
[----:B0-----:R-:W-:-:S04]  /*0c70*/  LOP3.LUT R2, R2, 0x1, RZ, 0xc0, !PT ;  /* 0x0000000102027812 */ /* 0x001fc800078ec0ff */
[----:B------:R-:W-:-:S13]  /*0c80*/  ISETP.NE.U32.AND P3, PT, R2, 0x1, PT ;  /* 0x000000010200780c */ /* 0x000fda0003f65070 */
[----:B------:R-:W-:Y:S05]  /*0c90*/  @P3 EXIT ;  /* 0x000000000000394d */ /* 0x000fea0003800000 */
[----:B--2---:R-:W0:Y:S08]  /*0ca0*/  @P0 LDC R4, c[0x0][0x394] ;  /* 0x0000e500ff040b82 */ /* 0x004e300000000800 */
[----:B------:R-:W-:Y:S08]  /*0cb0*/  BAR.SYNC.DEFER_BLOCKING 0x0 ;  /* 0x0000000000007b1d */ /* 0x000ff00000010000 */
[----:B------:R-:W2:Y:S08]  /*0cc0*/  @P0 LDC R12, c[0x0][0x398] ;  /* 0x0000e600ff0c0b82 */ /* 0x000eb00000000800 */
[----:B------:R-:W1:Y:S01]  /*0cd0*/  @P0 LDC.64 R2, c[0x0][0x380] ;  /* 0x0000e000ff020b82 */ /* 0x000e620000000a00 */
[----:B0-----:R-:W-:Y:S01]  /*0ce0*/  @P0 IMAD R4, R4, UR4, R4 ;  /* 0x0000000404040c24 */ /* 0x001fe2000f8e0204 */
[----:B------:R-:W-:Y:S04]  /*0cf0*/  @P2 LDS R15, [R8+-0x80] ;  /* 0xffff8000080f2984 */ /* 0x000fe80000000800 */
[----:B------:R-:W-:Y:S01]  /*0d00*/  @P0 IADD3 R5, PT, PT, R7, R4, RZ ;  /* 0x0000000407050210 */ /* 0x000fe20007ffe0ff */
[----:B------:R-:W-:Y:S04]  /*0d10*/  @P2 LDS R17, [R8+0x4] ;  /* 0x0000040008112984 */ /* 0x000fe80000000800 */
[----:B--2---:R-:W-:Y:S01]  /*0d20*/  @P0 IMAD R5, R5, R12, R0 ;  /* 0x0000000c05050224 */ /* 0x004fe200078e0200 */
[----:B------:R-:W0:Y:S04]  /*0d30*/  @P2 LDS R4, [R8] ;  /* 0x0000000008042984 */ /* 0x000e280000000800 */
[----:B------:R-:W-:Y:S01]  /*0d40*/  @P2 LDS R16, [R8+-0x4] ;  /* 0xfffffc0008102984 */ /* 0x000fe20000000800 */
[----:B-1----:R-:W-:-:S03]  /*0d50*/  @P0 IMAD.WIDE R2, R5, 0x4, R2 ;  /* 0x0000000405020825 */ /* 0x002fc600078e0202 */
[----:B------:R-:W1:Y:S04]  /*0d60*/  @P2 LDS R5, [R8+0x80] ;  /* 0x0000800008052984 */ /* 0x000e680000000800 */
[----:B------:R-:W2:Y:S01]  /*0d70*/  @P0 LDG.E.CONSTANT R13, desc[UR12][R2.64] ;  /* 0x0000000c020d0981 */ /* 0x000ea2000c1e9900 */
[----:B------:R-:W-:Y:S01]  /*0d80*/  BSSY.RECONVERGENT B0, `(.L_x_10) ;  /* 0x0000025000007945 */ /* 0x000fe20003800200 */
[----:B0-----:R-:W-:-:S04]  /*0d90*/  @P2 FADD R12, R4, R4 ;  /* 0x00000004040c2221 */ /* 0x001fc80000000000 */
[C---:B------:R-:W-:Y:S01]  /*0da0*/  @P2 FADD R17, -R12.reuse, R17 ;  /* 0x000000110c112221 */ /* 0x040fe20000000100 */
[----:B-1----:R-:W-:-:S03]  /*0db0*/  @P2 FADD R14, -R12, R5 ;  /* 0x000000050c0e2221 */ /* 0x002fc60000000100 */
[----:B------:R-:W-:Y:S01]  /*0dc0*/  @P2 FADD R16, R17, R16 ;  /* 0x0000001011102221 */ /* 0x000fe20000000000 */
[----:B------:R-:W-:-:S04]  /*0dd0*/  @P2 FADD R14, R14, R15 ;  /* 0x0000000f0e0e2221 */ /* 0x000fc80000000000 */
[----:B------:R-:W-:Y:S01]  /*0de0*/  @P2 FMUL R14, R14, 0.125 ;  /* 0x3e0000000e0e2820 */ /* 0x000fe20000400000 */
[----:B--2---:R-:W-:-:S04]  /*0df0*/  @P2 FADD R5, -R12, R13 ;  /* 0x0000000d0c052221 */ /* 0x004fc80000000100 */
[----:B---3-5:R-:W-:-:S04]  /*0e00*/  @P2 FADD R5, R5, R6 ;  /* 0x0000000605052221 */ /* 0x028fc80000000000 */
[----:B------:R-:W-:-:S04]  /*0e10*/  @P2 FFMA R5, R5, 0.125, R14 ;  /* 0x3e00000005052823 */ /* 0x000fc8000000000e */
[----:B------:R-:W-:-:S04]  /*0e20*/  @P2 FFMA R5, R16, 0.125, R5 ;  /* 0x3e00000010052823 */ /* 0x000fc80000000005 */
[----:B------:R-:W-:Y:S01]  /*0e30*/  @P2 FADD R10, R4, R5 ;  /* 0x00000005040a2221 */ /* 0x000fe20000000000 */
[----:B------:R-:W-:Y:S06]  /*0e40*/  @!P1 BRA `(.L_x_11) ;  /* 0x0000000000609947 */ /* 0x000fec0003800000 */
[----:B------:R-:W0:Y:S01]  /*0e50*/  LDS R4, [R9] ;  /* 0x0000000009047984 */ /* 0x000e220000000800 */
[----:B------:R-:W1:Y:S01]  /*0e60*/  LDC R16, c[0x0][0x394] ;  /* 0x0000e500ff107b82 */ /* 0x000e620000000800 */
[----:B------:R-:W2:Y:S02]  /*0e70*/  LDCU UR6, c[0x0][0x398] ;  /* 0x00007300ff0677ac */ /* 0x000ea40008000800 */
[----:B------:R-:W3:Y:S01]  /*0e80*/  LDS R6, [R9+0x80] ;  /* 0x0000800009067984 */ /* 0x000ee20000000800 */
[----:B------:R-:W-:-:S03]  /*0e90*/  UIADD3 UR5, UPT, UPT, UR4, -0x1, URZ ;  /* 0xffffffff04057890 */ /* 0x000fc6000fffe0ff */
[----:B------:R-:W5:Y:S01]  /*0ea0*/  LDS R15, [R9+-0x80] ;  /* 0xffff8000090f7984 */ /* 0x000f620000000800 */
[----:B------:R-:W4:Y:S03]  /*0eb0*/  LDC.64 R2, c[0x0][0x388] ;  /* 0x0000e200ff027b82 */ /* 0x000f260000000a00 */
[----:B------:R-:W5:Y:S04]  /*0ec0*/  LDS R14, [R9+0x4] ;  /* 0x00000400090e7984 */ /* 0x000f680000000800 */
[----:B------:R-:W5:Y:S01]  /*0ed0*/  LDS R17, [R9+-0x4] ;  /* 0xfffffc0009117984 */ /* 0x000f620000000800 */
[----:B-1----:R-:W-:-:S04]  /*0ee0*/  IMAD R7, R16, UR5, R7 ;  /* 0x0000000510077c24 */ /* 0x002fc8000f8e0207 */
[----:B--2---:R-:W-:-:S04]  /*0ef0*/  IMAD R7, R7, UR6, R0 ;  /* 0x0000000607077c24 */ /* 0x004fc8000f8e0200 */
[----:B----4-:R-:W-:-:S04]  /*0f00*/  IMAD.WIDE R2, R7, 0x4, R2 ;  /* 0x0000000407027825 */ /* 0x010fc800078e0202 */
[----:B0-----:R-:W-:-:S04]  /*0f10*/  FADD R5, R4, R4 ;  /* 0x0000000404057221 */ /* 0x001fc80000000000 */
[C---:B---3--:R-:W-:Y:S01]  /*0f20*/  FADD R12, -R5.reuse, R6 ;  /* 0x00000006050c7221 */ /* 0x048fe20000000100 */
[----:B------:R-:W-:-:S03]  /*0f30*/  FADD R6, -R5, R10 ;  /* 0x0000000a05067221 */ /* 0x000fc60000000100 */
[----:B-----5:R-:W-:Y:S01]  /*0f40*/  FADD R12, R12, R15 ;  /* 0x0000000f0c0c7221 */ /* 0x020fe20000000000 */
[----:B------:R-:W-:-:S03]  /*0f50*/  FADD R6, R6, R11 ;  /* 0x0000000b06067221 */ /* 0x000fc60000000000 */
[----:B------:R-:W-:Y:S01]  /*0f60*/  FMUL R11, R12, 0.125 ;  /* 0x3e0000000c0b7820 */ /* 0x000fe20000400000 */
[----:B------:R-:W-:-:S03]  /*0f70*/  FADD R14, -R5, R14 ;  /* 0x0000000e050e7221 */ /* 0x000fc60000000100 */
[----:B------:R-:W-:Y:S01]  /*0f80*/  FFMA R6, R6, 0.125, R11 ;  /* 0x3e00000006067823 */ /* 0x000fe2000000000b */
[----:B------:R-:W-:-:S04]  /*0f90*/  FADD R17, R14, R17 ;  /* 0x000000110e117221 */ /* 0x000fc80000000000 */
[----:B------:R-:W-:-:S04]  /*0fa0*/  FFMA R17, R17, 0.125, R6 ;  /* 0x3e00000011117823 */ /* 0x000fc80000000006 */
[----:B------:R-:W-:-:S05]  /*0fb0*/  FADD R17, R4, R17 ;  /* 0x0000001104117221 */ /* 0x000fca0000000000 */
[----:B------:R0:W-:Y:S02]  /*0fc0*/  STG.E desc[UR12][R2.64], R17 ;  /* 0x0000001102007986 */ /* 0x0001e4000c10190c */
.L_x_11:
[----:B------:R-:W-:Y:S05]  /*0fd0*/  BSYNC.RECONVERGENT B0 ;  /* 0x0000000000007941 */ /* 0x000fea0003800200 */
.L_x_10:
[----:B------:R-:W-:Y:S06]  /*0fe0*/  BAR.SYNC.DEFER_BLOCKING 0x0 ;  /* 0x0000000000007b1d */ /* 0x000fec0000010000 */
[----:B------:R-:W-:Y:S04]  /*0ff0*/  @P0 STS [R8], R13 ;  /* 0x0000000d08000388 */ /* 0x000fe80000000800 */
[----:B------:R-:W-:Y:S01]  /*1000*/  @P0 STS [R9], R10 ;  /* 0x0000000a09000388 */ /* 0x000fe20000000800 */
[----:B------:R-:W-:Y:S06]  /*1010*/  BAR.SYNC.DEFER_BLOCKING 0x0 ;  /* 0x0000000000007b1d */ /* 0x000fec0000010000 */
[----:B------:R-:W-:Y:S05]  /*1020*/  EXIT ;  /* 0x000000000000794d */ /* 0x000fea0003800000 */
.L_x_12:
[----:B------:R-:W-:-:S00]  /*1030*/  BRA `(.L_x_12) ;  /* 0xfffffffc00fc7947 */ /* 0x000fc0000383ffff */
[----:B------:R-:W-:-:S00]  /*1040*/  NOP ;  /* 0x0000000000007918 */ /* 0x000fc00000000000 */
        /* <DEDUP_REMOVED lines=11> */
.L_x_13:


//--------------------- .nv.shared._Z4heatPfS_iii --------------------------
	.section	.nv.shared._Z4heatPfS_iii,"aw",@nobits
	.sectionflags	@""
	.align	4
.nv.shared._Z4heatPfS_iii:
	.zero		9216


//--------------------- .nv.shared.reserved.0     --------------------------
	.section	.nv.shared.reserved.0,"aw",@nobits
	.weak		__nv_reservedSMEM_offset_0_alias
	.size		__nv_reservedSMEM_offset_0_alias, 0, 64
	.other		__nv_reservedSMEM_offset_0_alias,@"STO_CUDA_RESERVED_SHARED STV_DEFAULT"
__nv_reservedSMEM_offset_0_alias:
	.zero		0
	.zero		64


//--------------------- .nv.constant0._Z4heatPfS_iii --------------------------
	.section	.nv.constant0._Z4heatPfS_iii,"a",@progbits
	.sectionflags	@""
	.align	4
.nv.constant0._Z4heatPfS_iii:
	.zero		924


//--------------------- SYMBOLS --------------------------

	.type		.nv.reservedSmem.offset0,@object
	.size		.nv.reservedSmem.offset0,0x4
	.type		.nv.reservedSmem.cap,@object
	.size		.nv.reservedSmem.cap,0x4
